//
// Generated by NVIDIA NVVM Compiler
//
// Compiler Build ID: CL-36424714
// Cuda compilation tools, release 13.0, V13.0.88
// Based on NVVM 20.0.0
//

.version 9.0
.target sm_100
.address_size 64

	// .globl	_Z14add_mat_kernelPiS_S_

.visible .entry _Z14add_mat_kernelPiS_S_(
	.param .u64 .ptr .align 1 _Z14add_mat_kernelPiS_S__param_0,
	.param .u64 .ptr .align 1 _Z14add_mat_kernelPiS_S__param_1,
	.param .u64 .ptr .align 1 _Z14add_mat_kernelPiS_S__param_2
)
{
	.reg .b32 	%r<14>;
	.reg .b64 	%rd<11>;

	ld.param.u64 	%rd1, [_Z14add_mat_kernelPiS_S__param_0];
	ld.param.u64 	%rd2, [_Z14add_mat_kernelPiS_S__param_1];
	ld.param.u64 	%rd3, [_Z14add_mat_kernelPiS_S__param_2];
	cvta.to.global.u64 	%rd4, %rd3;
	cvta.to.global.u64 	%rd5, %rd2;
	cvta.to.global.u64 	%rd6, %rd1;
	mov.u32 	%r1, %ctaid.x;
	mov.u32 	%r2, %ntid.x;
	mov.u32 	%r3, %tid.x;
	mov.u32 	%r4, %ctaid.y;
	mov.u32 	%r5, %ntid.y;
	mov.u32 	%r6, %tid.y;
	mad.lo.s32 	%r7, %r4, %r5, %r6;
	mov.u32 	%r8, %nctaid.x;
	mad.lo.s32 	%r9, %r7, %r8, %r1;
	mad.lo.s32 	%r10, %r9, %r2, %r3;
	mul.wide.s32 	%rd7, %r10, 4;
	add.s64 	%rd8, %rd6, %rd7;
	ld.global.u32 	%r11, [%rd8];
	add.s64 	%rd9, %rd5, %rd7;
	ld.global.u32 	%r12, [%rd9];
	add.s32 	%r13, %r12, %r11;
	add.s64 	%rd10, %rd4, %rd7;
	st.global.u32 	[%rd10], %r13;
	ret;

}


// ===== COMPILED SASS (sm_100) =====

	.target	sm_100

	.elftype	@"ET_EXEC"


//--------------------- .note.nv.tkinfo           --------------------------
	.section	.note.nv.tkinfo,"",@"SHT_NOTE"
	.sectionflags	@"SHF_NOTE_NV_TKINFO"
	.tkinfo
        /*0018*/ 	.word	0x00000002
        /*0030*/ 	.string	""
        /*0030*/ 	.string	"ptxas"
        /*0030*/ 	.string	"Cuda compilation tools, release 13.0, V13.0.88"
        /*0030*/ 	.string	"Build cuda_13.0.r13.0/compiler.36424714_0"
        /*0030*/ 	.string	"-arch sm_100 -m 64 "



//--------------------- .note.nv.cuinfo           --------------------------
	.section	.note.nv.cuinfo,"",@"SHT_NOTE"
	.sectionflags	@"SHF_NOTE_NV_CUINFO"
        /*0018*/ 	.short	0x0002
        /*001a*/ 	.short	0x0064
        /*001c*/ 	.short	0x0082
	.zero		2


//--------------------- .nv.info                  --------------------------
	.section	.nv.info,"",@"SHT_CUDA_INFO"
	.align	4


	//----- nvinfo : EIATTR_REGCOUNT
	.align		4
        /*0000*/ 	.byte	0x04, 0x2f
        /*0002*/ 	.short	(.L_1 - .L_0)
	.align		4
.L_0:
        /*0004*/ 	.word	index@(_Z14add_mat_kernelPiS_S_)
        /*0008*/ 	.word	0x0000000e


	//----- nvinfo : EIATTR_FRAME_SIZE
	.align		4
.L_1:
        /*000c*/ 	.byte	0x04, 0x11
        /*000e*/ 	.short	(.L_3 - .L_2)
	.align		4
.L_2:
        /*0010*/ 	.word	index@(_Z14add_mat_kernelPiS_S_)
        /*0014*/ 	.word	0x00000000


	//----- nvinfo : EIATTR_MIN_STACK_SIZE
	.align		4
.L_3:
        /*0018*/ 	.byte	0x04, 0x12
        /*001a*/ 	.short	(.L_5 - .L_4)
	.align		4
.L_4:
        /*001c*/ 	.word	index@(_Z14add_mat_kernelPiS_S_)
        /*0020*/ 	.word	0x00000000
.L_5:


//--------------------- .nv.compat                --------------------------
	.section	.nv.compat,"",@"SHT_CUDA_COMPAT_INFO"
	.align	4
        /*0000*/ 	.byte	0x02, 0x09, 0x00, 0x00, 0x02, 0x02, 0x01, 0x00, 0x02, 0x05, 0x05, 0x00, 0x03, 0x07, 0x01, 0x01
        /*0010*/ 	.byte	0x02, 0x03, 0x00, 0x00, 0x02, 0x06, 0x01, 0x00, 0x04, 0x0b, 0x08, 0x00, 0x09, 0x00, 0x00, 0x00
        /*0020*/ 	.byte	0x00, 0x00, 0x00, 0x00


//--------------------- .nv.info._Z14add_mat_kernelPiS_S_ --------------------------
	.section	.nv.info._Z14add_mat_kernelPiS_S_,"",@"SHT_CUDA_INFO"
	.sectionflags	@""
	.align	4


	//----- nvinfo : EIATTR_CUDA_API_VERSION
	.align		4
        /*0000*/ 	.byte	0x04, 0x37
        /*0002*/ 	.short	(.L_7 - .L_6)
.L_6:
        /*0004*/ 	.word	0x00000082


	//----- nvinfo : EIATTR_KPARAM_INFO
	.align		4
.L_7:
        /*0008*/ 	.byte	0x04, 0x17
        /*000a*/ 	.short	(.L_9 - .L_8)
.L_8:
        /*000c*/ 	.word	0x00000000
        /*0010*/ 	.short	0x0002
        /*0012*/ 	.short	0x0010
        /*0014*/ 	.byte	0x00, 0xf5, 0x21, 0x00


	//----- nvinfo : EIATTR_KPARAM_INFO
	.align		4
.L_9:
        /*0018*/ 	.byte	0x04, 0x17
        /*001a*/ 	.short	(.L_11 - .L_10)
.L_10:
        /*001c*/ 	.word	0x00000000
        /*0020*/ 	.short	0x0001
        /*0022*/ 	.short	0x0008
        /*0024*/ 	.byte	0x00, 0xf5, 0x21, 0x00


	//----- nvinfo : EIATTR_KPARAM_INFO
	.align		4
.L_11:
        /*0028*/ 	.byte	0x04, 0x17
        /*002a*/ 	.short	(.L_13 - .L_12)
.L_12:
        /*002c*/ 	.word	0x00000000
        /*0030*/ 	.short	0x0000
        /*0032*/ 	.short	0x0000
        /*0034*/ 	.byte	0x00, 0xf5, 0x21, 0x00


	//----- nvinfo : EIATTR_SPARSE_MMA_MASK
	.align		4
.L_13:
        /*0038*/ 	.byte	0x03, 0x50
        /*003a*/ 	.short	0x0000


	//----- nvinfo : EIATTR_MAXREG_COUNT
	.align		4
        /*003c*/ 	.byte	0x03, 0x1b
        /*003e*/ 	.short	0x00ff


	//----- nvinfo : EIATTR_MERCURY_ISA_VERSION
	.align		4
        /*0040*/ 	.byte	0x03, 0x5f
        /*0042*/ 	.short	0x0101


	//----- nvinfo : EIATTR_VRC_CTA_INIT_COUNT
	.align		4
        /*0044*/ 	.byte	0x02, 0x4a
	.zero		1
	.zero		1


	//----- nvinfo : EIATTR_EXIT_INSTR_OFFSETS
	.align		4
        /*0048*/ 	.byte	0x04, 0x1c
        /*004a*/ 	.short	(.L_15 - .L_14)


	//   ....[0]....
.L_14:
        /*004c*/ 	.word	0x00000160


	//----- nvinfo : EIATTR_CBANK_PARAM_SIZE
	.align		4
.L_15:
        /*0050*/ 	.byte	0x03, 0x19
        /*0052*/ 	.short	0x0018


	//----- nvinfo : EIATTR_PARAM_CBANK
	.align		4
        /*0054*/ 	.byte	0x04, 0x0a
        /*0056*/ 	.short	(.L_17 - .L_16)
	.align		4
.L_16:
        /*0058*/ 	.word	index@(.nv.constant0._Z14add_mat_kernelPiS_S_)
        /*005c*/ 	.short	0x0380
        /*005e*/ 	.short	0x0018


	//----- nvinfo : EIATTR_SW_WAR
	.align		4
.L_17:
        /*0060*/ 	.byte	0x04, 0x36
        /*0062*/ 	.short	(.L_19 - .L_18)
.L_18:
        /*0064*/ 	.word	0x00000008
.L_19:


//--------------------- .nv.callgraph             --------------------------
	.section	.nv.callgraph,"",@"SHT_CUDA_CALLGRAPH"
	.align	4
	.sectionentsize	8
	.align		4
        /*0000*/ 	.word	0x00000000
	.align		4
        /*0004*/ 	.word	0xffffffff
	.align		4
        /*0008*/ 	.word	0x00000000
	.align		4
        /*000c*/ 	.word	0xfffffffe
	.align		4
        /*0010*/ 	.word	0x00000000
	.align		4
        /*0014*/ 	.word	0xfffffffd
	.align		4
        /*0018*/ 	.word	0x00000000
	.align		4
        /*001c*/ 	.word	0xfffffffc


//--------------------- .text._Z14add_mat_kernelPiS_S_ --------------------------
	.section	.text._Z14add_mat_kernelPiS_S_,"ax",@progbits
	.align	128
        .global         _Z14add_mat_kernelPiS_S_
        .type           _Z14add_mat_kernelPiS_S_,@function
        .size           _Z14add_mat_kernelPiS_S_,(.L_x_1 - _Z14add_mat_kernelPiS_S_)
        .other          _Z14add_mat_kernelPiS_S_,@"STO_CUDA_ENTRY STV_DEFAULT"
_Z14add_mat_kernelPiS_S_:
.text._Z14add_mat_kernelPiS_S_:
[----:B------:R-:W-:Y:S01]  /*0000*/  LDC R1, c[0x0][0x37c] ;  /* 0x0000df00ff017b82 */ /* 0x000fe20000000800 */
[----:B------:R-:W0:Y:S01]  /*0010*/  S2R R7, SR_TID.Y ;  /* 0x0000000000077919 */ /* 0x000e220000002200 */
[----:B------:R-:W1:Y:S06]  /*0020*/  LDCU UR7, c[0x0][0x360] ;  /* 0x00006c00ff0777ac */ /* 0x000e6c0008000800 */
[----:B------:R-:W0:Y:S01]  /*0030*/  S2UR UR8, SR_CTAID.Y ;  /* 0x00000000000879c3 */ /* 0x000e220000002600 */
[----:B------:R-:W1:Y:S01]  /*0040*/  S2R R9, SR_TID.X ;  /* 0x0000000000097919 */ /* 0x000e620000002100 */
[----:B------:R-:W2:Y:S06]  /*0050*/  LDCU.64 UR4, c[0x0][0x358] ;  /* 0x00006b00ff0477ac */ /* 0x000eac0008000a00 */
[----:B------:R-:W0:Y:S08]  /*0060*/  LDC R0, c[0x0][0x364] ;  /* 0x0000d900ff007b82 */ /* 0x000e300000000800 */
[----:B------:R-:W3:Y:S08]  /*0070*/  S2UR UR6, SR_CTAID.X ;  /* 0x00000000000679c3 */ /* 0x000ef00000002500 */
[----:B------:R-:W3:Y:S08]  /*0080*/  LDC R11, c[0x0][0x370] ;  /* 0x0000dc00ff0b7b82 */ /* 0x000ef00000000800 */
[----:B------:R-:W4:Y:S01]  /*0090*/  LDC.64 R2, c[0x0][0x380] ;  /* 0x0000e000ff027b82 */ /* 0x000f220000000a00 */
[----:B0-----:R-:W-:-:S07]  /*00a0*/  IMAD R0, R0, UR8, R7 ;  /* 0x0000000800007c24 */ /* 0x001fce000f8e0207 */
[----:B------:R-:W0:Y:S01]  /*00b0*/  LDC.64 R4, c[0x0][0x388] ;  /* 0x0000e200ff047b82 */ /* 0x000e220000000a00 */
[----:B---3--:R-:W-:-:S07]  /*00c0*/  IMAD R0, R0, R11, UR6 ;  /* 0x0000000600007e24 */ /* 0x008fce000f8e020b */
[----:B------:R-:W3:Y:S01]  /*00d0*/  LDC.64 R6, c[0x0][0x390] ;  /* 0x0000e400ff067b82 */ /* 0x000ee20000000a00 */
[----:B-1----:R-:W-:-:S04]  /*00e0*/  IMAD R9, R0, UR7, R9 ;  /* 0x0000000700097c24 */ /* 0x002fc8000f8e0209 */
[----:B----4-:R-:W-:-:S06]  /*00f0*/  IMAD.WIDE R2, R9, 0x4, R2 ;  /* 0x0000000409027825 */ /* 0x010fcc00078e0202 */
[----:B--2---:R-:W2:Y:S01]  /*0100*/  LDG.E R2, desc[UR4][R2.64] ;  /* 0x0000000402027981 */ /* 0x004ea2000c1e1900 */
[----:B0-----:R-:W-:-:S06]  /*0110*/  IMAD.WIDE R4, R9, 0x4, R4 ;  /* 0x0000000409047825 */ /* 0x001fcc00078e0204 */
[----:B------:R-:W2:Y:S01]  /*0120*/  LDG.E R5, desc[UR4][R4.64] ;  /* 0x0000000404057981 */ /* 0x000ea2000c1e1900 */
[----:B---3--:R-:W-:Y:S01]  /*0130*/  IMAD.WIDE R6, R9, 0x4, R6 ;  /* 0x0000000409067825 */ /* 0x008fe200078e0206 */
[----:B--2---:R-:W-:-:S05]  /*0140*/  IADD3 R9, PT, PT, R2, R5, RZ ;  /* 0x0000000502097210 */ /* 0x004fca0007ffe0ff */
[----:B------:R-:W-:Y:S01]  /*0150*/  STG.E desc[UR4][R6.64], R9 ;  /* 0x0000000906007986 */ /* 0x000fe2000c101904 */
[----:B------:R-:W-:Y:S05]  /*0160*/  EXIT ;  /* 0x000000000000794d */ /* 0x000fea0003800000 */
.L_x_0:
[----:B------:R-:W-:-:S00]  /*0170*/  BRA `(.L_x_0) ;  /* 0xfffffffc00fc7947 */ /* 0x000fc0000383ffff */
[----:B------:R-:W-:-:S00]  /*0180*/  NOP ;  /* 0x0000000000007918 */ /* 0x000fc00000000000 */
[----:B------:R-:W-:-:S00]  /*0190*/  NOP ;  /* 0x0000000000007918 */ /* 0x000fc00000000000 */
[----:B------:R-:W-:-:S00]  /*01a0*/  NOP ;  /* 0x0000000000007918 */ /* 0x000fc00000000000 */
[----:B------:R-:W-:-:S00]  /*01b0*/  NOP ;  /* 0x0000000000007918 */ /* 0x000fc00000000000 */
[----:B------:R-:W-:-:S00]  /*01c0*/  NOP ;  /* 0x0000000000007918 */ /* 0x000fc00000000000 */
[----:B------:R-:W-:-:S00]  /*01d0*/  NOP ;  /* 0x0000000000007918 */ /* 0x000fc00000000000 */
[----:B------:R-:W-:-:S00]  /*01e0*/  NOP ;  /* 0x0000000000007918 */ /* 0x000fc00000000000 */
[----:B------:R-:W-:-:S00]  /*01f0*/  NOP ;  /* 0x0000000000007918 */ /* 0x000fc00000000000 */
.L_x_1:


//--------------------- .nv.shared.reserved.0     --------------------------
	.section	.nv.shared.reserved.0,"aw",@nobits
	.weak		__nv_reservedSMEM_offset_0_alias
	.size		__nv_reservedSMEM_offset_0_alias, 0, 64
	.other		__nv_reservedSMEM_offset_0_alias,@"STO_CUDA_RESERVED_SHARED STV_DEFAULT"
__nv_reservedSMEM_offset_0_alias:
	.zero		0
	.zero		64


//--------------------- .nv.constant0._Z14add_mat_kernelPiS_S_ --------------------------
	.section	.nv.constant0._Z14add_mat_kernelPiS_S_,"a",@progbits
	.sectionflags	@""
	.align	4
.nv.constant0._Z14add_mat_kernelPiS_S_:
	.zero		920


//--------------------- SYMBOLS --------------------------

	.type		.nv.reservedSmem.offset0,@object
	.size		.nv.reservedSmem.offset0,0x4
